	.headerflags	@"EF_CUDA_TEXMODE_UNIFIED EF_CUDA_64BIT_ADDRESS EF_CUDA_ACCELERATORS EF_CUDA_SM90 EF_CUDA_VIRTUAL_SM(EF_CUDA_SM90)"
	.elftype	@"ET_EXEC"


//--------------------- .nv.info                  --------------------------
	.section	.nv.info,"",@"SHT_CUDA_INFO"
	.align	4


	//----- nvinfo : EIATTR_REGCOUNT
	.align		4
        /*0000*/ 	.byte	0x04, 0x2f
        /*0002*/ 	.short	(.L_3 - .L_2)
	.align		4
.L_2:
        /*0004*/ 	.word	index@(triton_poi_fused__native_batch_norm_legit_no_training__prelu_kernel_cat_17)
        /*0008*/ 	.word	0x00000020


	//----- nvinfo : EIATTR_MIN_STACK_SIZE
	.align		4
.L_3:
        /*000c*/ 	.byte	0x04, 0x12
        /*000e*/ 	.short	(.L_5 - .L_4)
	.align		4
.L_4:
        /*0010*/ 	.word	index@(triton_poi_fused__native_batch_norm_legit_no_training__prelu_kernel_cat_17)
        /*0014*/ 	.word	0x00000000


	//----- nvinfo : EIATTR_FRAME_SIZE
	.align		4
.L_5:
        /*0018*/ 	.byte	0x04, 0x11
        /*001a*/ 	.short	(.L_7 - .L_6)
	.align		4
.L_6:
        /*001c*/ 	.word	index@(triton_poi_fused__native_batch_norm_legit_no_training__prelu_kernel_cat_17)
        /*0020*/ 	.word	0x00000000


	//----- nvinfo : EIATTR_MIN_STACK_SIZE
	.align		4
.L_7:
        /*0024*/ 	.byte	0x04, 0x12
        /*0026*/ 	.short	(.L_9 - .L_8)
	.align		4
.L_8:
        /*0028*/ 	.word	index@(triton_poi_fused__native_batch_norm_legit_no_training__prelu_kernel_cat_17)
        /*002c*/ 	.word	0x00000000
.L_9:


//--------------------- .nv.info.triton_poi_fused__native_batch_norm_legit_no_training__prelu_kernel_cat_17 --------------------------
	.section	.nv.info.triton_poi_fused__native_batch_norm_legit_no_training__prelu_kernel_cat_17,"",@"SHT_CUDA_INFO"
	.sectionflags	@""
	.align	4


	//----- nvinfo : EIATTR_CUDA_API_VERSION
	.align		4
        /*0000*/ 	.byte	0x04, 0x37
        /*0002*/ 	.short	(.L_11 - .L_10)
.L_10:
        /*0004*/ 	.word	0x0000007c


	//----- nvinfo : EIATTR_KPARAM_INFO
	.align		4
.L_11:
        /*0008*/ 	.byte	0x04, 0x17
        /*000a*/ 	.short	(.L_13 - .L_12)
.L_12:
        /*000c*/ 	.word	0x00000000
        /*0010*/ 	.short	0x000b
        /*0012*/ 	.short	0x0058
        /*0014*/ 	.byte	0x00, 0xf0, 0x11, 0x00


	//----- nvinfo : EIATTR_KPARAM_INFO
	.align		4
.L_13:
        /*0018*/ 	.byte	0x04, 0x17
        /*001a*/ 	.short	(.L_15 - .L_14)
.L_14:
        /*001c*/ 	.word	0x00000000
        /*0020*/ 	.short	0x000a
        /*0022*/ 	.short	0x0050
        /*0024*/ 	.byte	0x00, 0xf4, 0x21, 0x00


	//----- nvinfo : EIATTR_KPARAM_INFO
	.align		4
.L_15:
        /*0028*/ 	.byte	0x04, 0x17
        /*002a*/ 	.short	(.L_17 - .L_16)
.L_16:
        /*002c*/ 	.word	0x00000000
        /*0030*/ 	.short	0x0009
        /*0032*/ 	.short	0x0048
        /*0034*/ 	.byte	0x00, 0xf4, 0x21, 0x00


	//----- nvinfo : EIATTR_KPARAM_INFO
	.align		4
.L_17:
        /*0038*/ 	.byte	0x04, 0x17
        /*003a*/ 	.short	(.L_19 - .L_18)
.L_18:
        /*003c*/ 	.word	0x00000000
        /*0040*/ 	.short	0x0008
        /*0042*/ 	.short	0x0040
        /*0044*/ 	.byte	0x00, 0xf4, 0x21, 0x00


	//----- nvinfo : EIATTR_KPARAM_INFO
	.align		4
.L_19:
        /*0048*/ 	.byte	0x04, 0x17
        /*004a*/ 	.short	(.L_21 - .L_20)
.L_20:
        /*004c*/ 	.word	0x00000000
        /*0050*/ 	.short	0x0007
        /*0052*/ 	.short	0x0038
        /*0054*/ 	.byte	0x00, 0xf4, 0x21, 0x00


	//----- nvinfo : EIATTR_KPARAM_INFO
	.align		4
.L_21:
        /*0058*/ 	.byte	0x04, 0x17
        /*005a*/ 	.short	(.L_23 - .L_22)
.L_22:
        /*005c*/ 	.word	0x00000000
        /*0060*/ 	.short	0x0006
        /*0062*/ 	.short	0x0030
        /*0064*/ 	.byte	0x00, 0xf4, 0x21, 0x00


	//----- nvinfo : EIATTR_KPARAM_INFO
	.align		4
.L_23:
        /*0068*/ 	.byte	0x04, 0x17
        /*006a*/ 	.short	(.L_25 - .L_24)
.L_24:
        /*006c*/ 	.word	0x00000000
        /*0070*/ 	.short	0x0005
        /*0072*/ 	.short	0x0028
        /*0074*/ 	.byte	0x00, 0xf4, 0x21, 0x00


	//----- nvinfo : EIATTR_KPARAM_INFO
	.align		4
.L_25:
        /*0078*/ 	.byte	0x04, 0x17
        /*007a*/ 	.short	(.L_27 - .L_26)
.L_26:
        /*007c*/ 	.word	0x00000000
        /*0080*/ 	.short	0x0004
        /*0082*/ 	.short	0x0020
        /*0084*/ 	.byte	0x00, 0xf4, 0x21, 0x00


	//----- nvinfo : EIATTR_KPARAM_INFO
	.align		4
.L_27:
        /*0088*/ 	.byte	0x04, 0x17
        /*008a*/ 	.short	(.L_29 - .L_28)
.L_28:
        /*008c*/ 	.word	0x00000000
        /*0090*/ 	.short	0x0003
        /*0092*/ 	.short	0x0018
        /*0094*/ 	.byte	0x00, 0xf4, 0x21, 0x00


	//----- nvinfo : EIATTR_KPARAM_INFO
	.align		4
.L_29:
        /*0098*/ 	.byte	0x04, 0x17
        /*009a*/ 	.short	(.L_31 - .L_30)
.L_30:
        /*009c*/ 	.word	0x00000000
        /*00a0*/ 	.short	0x0002
        /*00a2*/ 	.short	0x0010
        /*00a4*/ 	.byte	0x00, 0xf4, 0x21, 0x00


	//----- nvinfo : EIATTR_KPARAM_INFO
	.align		4
.L_31:
        /*00a8*/ 	.byte	0x04, 0x17
        /*00aa*/ 	.short	(.L_33 - .L_32)
.L_32:
        /*00ac*/ 	.word	0x00000000
        /*00b0*/ 	.short	0x0001
        /*00b2*/ 	.short	0x0008
        /*00b4*/ 	.byte	0x00, 0xf4, 0x21, 0x00


	//----- nvinfo : EIATTR_KPARAM_INFO
	.align		4
.L_33:
        /*00b8*/ 	.byte	0x04, 0x17
        /*00ba*/ 	.short	(.L_35 - .L_34)
.L_34:
        /*00bc*/ 	.word	0x00000000
        /*00c0*/ 	.short	0x0000
        /*00c2*/ 	.short	0x0000
        /*00c4*/ 	.byte	0x00, 0xf4, 0x21, 0x00


	//----- nvinfo : EIATTR_SPARSE_MMA_MASK
	.align		4
.L_35:
        /*00c8*/ 	.byte	0x03, 0x50
        /*00ca*/ 	.short	0x0000


	//----- nvinfo : EIATTR_MAXREG_COUNT
	.align		4
        /*00cc*/ 	.byte	0x03, 0x1b
        /*00ce*/ 	.short	0x00ff


	//----- nvinfo : EIATTR_EXIT_INSTR_OFFSETS
	.align		4
        /*00d0*/ 	.byte	0x04, 0x1c
        /*00d2*/ 	.short	(.L_37 - .L_36)


	//   ....[0]....
.L_36:
        /*00d4*/ 	.word	0x00000900


	//----- nvinfo : EIATTR_REQNTID
	.align		4
.L_37:
        /*00d8*/ 	.byte	0x04, 0x10
        /*00da*/ 	.short	(.L_39 - .L_38)
.L_38:
        /*00dc*/ 	.word	0x00000080
        /*00e0*/ 	.word	0x00000001
        /*00e4*/ 	.word	0x00000001


	//----- nvinfo : EIATTR_CBANK_PARAM_SIZE
	.align		4
.L_39:
        /*00e8*/ 	.byte	0x03, 0x19
        /*00ea*/ 	.short	0x005c


	//----- nvinfo : EIATTR_PARAM_CBANK
	.align		4
        /*00ec*/ 	.byte	0x04, 0x0a
        /*00ee*/ 	.short	(.L_41 - .L_40)
	.align		4
.L_40:
        /*00f0*/ 	.word	index@(.nv.constant0.triton_poi_fused__native_batch_norm_legit_no_training__prelu_kernel_cat_17)
        /*00f4*/ 	.short	0x0210
        /*00f6*/ 	.short	0x005c


	//----- nvinfo : EIATTR_SW_WAR
	.align		4
.L_41:
        /*00f8*/ 	.byte	0x04, 0x36
        /*00fa*/ 	.short	(.L_43 - .L_42)
.L_42:
        /*00fc*/ 	.word	0x00000008
.L_43:


//--------------------- .nv.callgraph             --------------------------
	.section	.nv.callgraph,"",@"SHT_CUDA_CALLGRAPH"
	.align	4
	.sectionentsize	8
	.align		4
        /*0000*/ 	.word	0x00000000
	.align		4
        /*0004*/ 	.word	0xffffffff
	.align		4
        /*0008*/ 	.word	0x00000000
	.align		4
        /*000c*/ 	.word	0xfffffffe
	.align		4
        /*0010*/ 	.word	0x00000000
	.align		4
        /*0014*/ 	.word	0xfffffffd
	.align		4
        /*0018*/ 	.word	0x00000000
	.align		4
        /*001c*/ 	.word	0xfffffffc


//--------------------- .nv.constant4             --------------------------
	.section	.nv.constant4,"a",@progbits
	.align	8
	.align		8
.nv.constant4:
        /*0000*/ 	.dword	_$_str
	.align		8
        /*0008*/ 	.dword	_$_str_$_2


//--------------------- .text.triton_poi_fused__native_batch_norm_legit_no_training__prelu_kernel_cat_17 --------------------------
	.section	.text.triton_poi_fused__native_batch_norm_legit_no_training__prelu_kernel_cat_17,"ax",@progbits
	.align	128
        .global         triton_poi_fused__native_batch_norm_legit_no_training__prelu_kernel_cat_17
        .type           triton_poi_fused__native_batch_norm_legit_no_training__prelu_kernel_cat_17,@function
        .size           triton_poi_fused__native_batch_norm_legit_no_training__prelu_kernel_cat_17,(.L_x_1 - triton_poi_fused__native_batch_norm_legit_no_training__prelu_kernel_cat_17)
        .other          triton_poi_fused__native_batch_norm_legit_no_training__prelu_kernel_cat_17,@"STO_CUDA_ENTRY STV_DEFAULT"
triton_poi_fused__native_batch_norm_legit_no_training__prelu_kernel_cat_17:
.text.triton_poi_fused__native_batch_norm_legit_no_training__prelu_kernel_cat_17:
[----:B------:R-:W-:Y:S01]  /*0000*/  LDC R1, c[0x0][0x28] ;  /* 0x00000a00ff017b82 */ /* 0x000fe20000000800 */
[----:B------:R-:W1:Y:S07]  /*0010*/  S2R R0, SR_TID.X ;  /* 0x0000000000007919 */ /* 0x000e6e0000002100 */
[----:B------:R-:W2:Y:S01]  /*0020*/  LDC.64 R6, c[0x0][0x240] ;  /* 0x00009000ff067b82 */ /* 0x000ea20000000a00 */
[----:B------:R-:W-:Y:S01]  /*0030*/  ULDC.64 UR6, c[0x0][0x220] ;  /* 0x0000880000067ab9 */ /* 0x000fe20000000a00 */
[----:B------:R-:W-:Y:S01]  /*0040*/  ULDC.64 UR4, c[0x0][0x208] ;  /* 0x0000820000047ab9 */ /* 0x000fe20000000a00 */
[----:B------:R-:W3:Y:S01]  /*0050*/  S2R R3, SR_CTAID.X ;  /* 0x0000000000037919 */ /* 0x000ee20000002500 */
[----:B------:R-:W-:Y:S01]  /*0060*/  ULDC.64 UR10, c[0x0][0x230] ;  /* 0x00008c00000a7ab9 */ /* 0x000fe20000000a00 */
[----:B------:R-:W-:-:S03]  /*0070*/  ULDC.64 UR8, c[0x0][0x228] ;  /* 0x00008a0000087ab9 */ /* 0x000fc60000000a00 */
[----:B------:R-:W4:Y:S01]  /*0080*/  LDC.64 R24, c[0x0][0x248] ;  /* 0x00009200ff187b82 */ /* 0x000f220000000a00 */
[----:B-1----:R-:W-:-:S05]  /*0090*/  IMAD.SHL.U32 R0, R0, 0x2, RZ ;  /* 0x0000000200007824 */ /* 0x002fca00078e00ff */
[----:B------:R-:W-:-:S05]  /*00a0*/  LOP3.LUT R0, R0, 0xfe, RZ, 0xc0, !PT ;  /* 0x000000fe00007812 */ /* 0x000fca00078ec0ff */
[----:B---3--:R-:W-:Y:S02]  /*00b0*/  IMAD R4, R3, 0x100, R0 ;  /* 0x0000010003047824 */ /* 0x008fe400078e0200 */
[----:B------:R-:W1:Y:S03]  /*00c0*/  LDC.64 R2, c[0x0][0x238] ;  /* 0x00008e00ff027b82 */ /* 0x000e660000000a00 */
[----:B------:R-:W-:-:S04]  /*00d0*/  SHF.R.S32.HI R5, RZ, 0x1f, R4 ;  /* 0x0000001fff057819 */ /* 0x000fc80000011404 */
[CC--:B------:R-:W-:Y:S02]  /*00e0*/  LEA.HI R0, R5.reuse, R4.reuse, RZ, 0x6 ;  /* 0x0000000405007211 */ /* 0x0c0fe400078f30ff */
[----:B------:R-:W-:Y:S02]  /*00f0*/  LEA.HI R8, R5, R4, RZ, 0xd ;  /* 0x0000000405087211 */ /* 0x000fe400078f68ff */
[----:B------:R-:W-:Y:S02]  /*0100*/  SHF.R.S32.HI R19, RZ, 0x6, R0 ;  /* 0x00000006ff137819 */ /* 0x000fe40000011400 */
[----:B------:R-:W-:Y:S02]  /*0110*/  LOP3.LUT R9, R0, 0xffffffc0, RZ, 0xc0, !PT ;  /* 0xffffffc000097812 */ /* 0x000fe400078ec0ff */
[----:B------:R-:W-:Y:S02]  /*0120*/  LEA.HI R5, R19, R19, RZ, 0x7 ;  /* 0x0000001313057211 */ /* 0x000fe400078f38ff */
[----:B------:R-:W-:Y:S01]  /*0130*/  LOP3.LUT R11, R8, 0xffffe000, RZ, 0xc0, !PT ;  /* 0xffffe000080b7812 */ /* 0x000fe200078ec0ff */
[----:B------:R-:W-:Y:S01]  /*0140*/  IMAD.IADD R9, R4, 0x1, -R9 ;  /* 0x0000000104097824 */ /* 0x000fe200078e0a09 */
[----:B------:R-:W-:-:S02]  /*0150*/  LOP3.LUT R0, R5, 0xffffff80, RZ, 0xc0, !PT ;  /* 0xffffff8005007812 */ /* 0x000fc400078ec0ff */
[----:B------:R-:W-:Y:S01]  /*0160*/  SHF.R.S32.HI R8, RZ, 0xd, R8 ;  /* 0x0000000dff087819 */ /* 0x000fe20000011408 */
[----:B------:R-:W-:Y:S02]  /*0170*/  IMAD.IADD R11, R4, 0x1, -R11 ;  /* 0x00000001040b7824 */ /* 0x000fe400078e0a0b */
[----:B------:R-:W-:Y:S02]  /*0180*/  IMAD.IADD R19, R19, 0x1, -R0 ;  /* 0x0000000113137824 */ /* 0x000fe400078e0a00 */
[C---:B------:R-:W-:Y:S02]  /*0190*/  IMAD R9, R8.reuse, 0x800, R9 ;  /* 0x0000080008097824 */ /* 0x040fe400078e0209 */
[C---:B------:R-:W-:Y:S02]  /*01a0*/  IMAD.SHL.U32 R0, R19.reuse, 0x40, RZ ;  /* 0x0000004013007824 */ /* 0x040fe400078e00ff */
[----:B------:R-:W-:Y:S01]  /*01b0*/  IMAD R27, R8, 0x800, R11 ;  /* 0x00000800081b7824 */ /* 0x000fe200078e020b */
[----:B------:R-:W-:Y:S01]  /*01c0*/  SHF.R.S32.HI R5, RZ, 0x1f, R9 ;  /* 0x0000001fff057819 */ /* 0x000fe20000011409 */
[----:B-1----:R-:W-:Y:S01]  /*01d0*/  IMAD.WIDE R2, R19, 0x4, R2 ;  /* 0x0000000413027825 */ /* 0x002fe200078e0202 */
[----:B------:R-:W-:-:S02]  /*01e0*/  IADD3 R9, P2, R0, R9, RZ ;  /* 0x0000000900097210 */ /* 0x000fc40007f5e0ff */
[----:B------:R-:W-:Y:S02]  /*01f0*/  LOP3.LUT R8, R19, 0xffffffe0, RZ, 0xc0, !PT ;  /* 0xffffffe013087812 */ /* 0x000fe400078ec0ff */
[----:B------:R-:W-:Y:S01]  /*0200*/  LEA.HI.X.SX32 R0, R0, R5, 0x1, P2 ;  /* 0x0000000500007211 */ /* 0x000fe200010f0eff */
[----:B------:R-:W-:Y:S01]  /*0210*/  IMAD.SHL.U32 R18, R9, 0x4, RZ ;  /* 0x0000000409127824 */ /* 0x000fe200078e00ff */
[C---:B------:R-:W-:Y:S02]  /*0220*/  ISETP.NE.AND P0, PT, R8.reuse, 0x20, PT ;  /* 0x000000200800780c */ /* 0x040fe40003f05270 */
[----:B------:R-:W-:Y:S02]  /*0230*/  CS2R R12, SRZ ;  /* 0x00000000000c7805 */ /* 0x000fe4000001ff00 */
[----:B------:R-:W-:Y:S02]  /*0240*/  ISETP.NE.AND P1, PT, R8, 0x40, PT ;  /* 0x000000400800780c */ /* 0x000fe40003f25270 */
[----:B------:R-:W-:-:S02]  /*0250*/  CS2R R22, SRZ ;  /* 0x0000000000167805 */ /* 0x000fc4000001ff00 */
[----:B------:R-:W-:Y:S01]  /*0260*/  SHF.L.U64.HI R0, R9, 0x2, R0 ;  /* 0x0000000209007819 */ /* 0x000fe20000010200 */
[C---:B--2---:R-:W-:Y:S01]  /*0270*/  IMAD.WIDE R8, R19.reuse, 0x4, R6 ;  /* 0x0000000413087825 */ /* 0x044fe200078e0206 */
[C---:B------:R-:W-:Y:S01]  /*0280*/  ISETP.GT.AND P2, PT, R19.reuse, 0x5f, PT ;  /* 0x0000005f1300780c */ /* 0x040fe20003f44270 */
[----:B------:R-:W2:Y:S01]  /*0290*/  LDG.E.EL R2, desc[UR4][R2.64] ;  /* 0x0000000402027981 */ /* 0x000ea2000c2e1900 */
[----:B------:R-:W-:Y:S01]  /*02a0*/  IADD3 R6, P3, R18, UR6, RZ ;  /* 0x0000000612067c10 */ /* 0x000fe2000ff7e0ff */
[----:B----4-:R-:W-:Y:S01]  /*02b0*/  IMAD.WIDE R24, R19, 0x4, R24 ;  /* 0x0000000413187825 */ /* 0x010fe200078e0218 */
[----:B------:R-:W-:Y:S01]  /*02c0*/  IADD3 R28, P5, R18, UR10, RZ ;  /* 0x0000000a121c7c10 */ /* 0x000fe2000ffbe0ff */
[----:B------:R1:W3:Y:S01]  /*02d0*/  LDG.E.EL R5, desc[UR4][R8.64] ;  /* 0x0000000408057981 */ /* 0x0002e2000c2e1900 */
[----:B------:R-:W-:Y:S02]  /*02e0*/  IADD3.X R7, R0, UR7, RZ, P3, !PT ;  /* 0x0000000700077c10 */ /* 0x000fe40009ffe4ff */
[----:B------:R-:W-:-:S02]  /*02f0*/  CS2R R14, SRZ ;  /* 0x00000000000e7805 */ /* 0x000fc4000001ff00 */
[----:B------:R-:W-:Y:S02]  /*0300*/  IADD3 R20, P4, R18, UR8, RZ ;  /* 0x0000000812147c10 */ /* 0x000fe4000ff9e0ff */
[----:B------:R-:W-:Y:S01]  /*0310*/  CS2R R16, SRZ ;  /* 0x0000000000107805 */ /* 0x000fe2000001ff00 */
[----:B------:R4:W5:Y:S01]  /*0320*/  LDG.E.EL R3, desc[UR4][R24.64] ;  /* 0x0000000418037981 */ /* 0x000962000c2e1900 */
[----:B------:R-:W-:Y:S02]  /*0330*/  IADD3.X R29, R0, UR11, RZ, P5, !PT ;  /* 0x0000000b001d7c10 */ /* 0x000fe4000affe4ff */
[----:B------:R-:W-:Y:S01]  /*0340*/  CS2R R10, SRZ ;  /* 0x00000000000a7805 */ /* 0x000fe2000001ff00 */
[----:B------:R-:W-:Y:S01]  /*0350*/  ULDC.64 UR6, c[0x0][0x218] ;  /* 0x0000860000067ab9 */ /* 0x000fe20000000a00 */
[----:B-1----:R-:W-:Y:S01]  /*0360*/  CS2R R8, SRZ ;  /* 0x0000000000087805 */ /* 0x002fe2000001ff00 */
[----:B------:R-:W2:Y:S04]  /*0370*/  @!P0 LDG.E.64 R12, desc[UR4][R6.64+-0x2000] ;  /* 0xffe00004060c8981 */ /* 0x000ea8000c1e1b00 */
[----:B------:R-:W2:Y:S01]  /*0380*/  @P2 LDG.E.64 R22, desc[UR4][R6.64+-0x6000] ;  /* 0xffa0000406162981 */ /* 0x000ea2000c1e1b00 */
[----:B----4-:R-:W1:Y:S03]  /*0390*/  LDC.64 R24, c[0x0][0x258] ;  /* 0x00009600ff187b82 */ /* 0x010e660000000a00 */
[----:B------:R4:W2:Y:S01]  /*03a0*/  @!P1 LDG.E.64 R8, desc[UR4][R6.64+-0x4000] ;  /* 0xffc0000406089981 */ /* 0x0008a2000c1e1b00 */
[----:B------:R-:W-:-:S03]  /*03b0*/  IADD3.X R21, R0, UR9, RZ, P4, !PT ;  /* 0x0000000900157c10 */ /* 0x000fc6000a7fe4ff */
[----:B------:R4:W3:Y:S04]  /*03c0*/  @P2 LDG.E.64 R14, desc[UR4][R28.64+-0x6000] ;  /* 0xffa000041c0e2981 */ /* 0x0008e8000c1e1b00 */
[----:B------:R-:W3:Y:S01]  /*03d0*/  @!P1 LDG.E.64 R16, desc[UR4][R20.64+-0x4000] ;  /* 0xffc0000414109981 */ /* 0x000ee2000c1e1b00 */
[----:B----4-:R-:W4:Y:S03]  /*03e0*/  LDC.64 R6, c[0x0][0x250] ;  /* 0x00009400ff067b82 */ /* 0x010f260000000a00 */
[----:B------:R1:W3:Y:S01]  /*03f0*/  @P2 LDG.E.64 R10, desc[UR4][R20.64+-0x6000] ;  /* 0xffa00004140a2981 */ /* 0x0002e2000c1e1b00 */
[----:B0-----:R-:W-:-:S04]  /*0400*/  IADD3 R28, P3, R18, UR6, RZ ;  /* 0x00000006121c7c10 */ /* 0x001fc8000ff7e0ff */
[----:B------:R-:W-:Y:S02]  /*0410*/  IADD3.X R29, R0, UR7, RZ, P3, !PT ;  /* 0x00000007001d7c10 */ /* 0x000fe40009ffe4ff */
[----:B-1----:R-:W-:Y:S02]  /*0420*/  CS2R R20, SRZ ;  /* 0x0000000000147805 */ /* 0x002fe4000001ff00 */
[C---:B------:R-:W-:Y:S01]  /*0430*/  ISETP.GE.AND P4, PT, R19.reuse, 0x20, PT ;  /* 0x000000201300780c */ /* 0x040fe20003f86270 */
[----:B------:R-:W-:-:S03]  /*0440*/  IMAD.WIDE R24, R19, 0x4, R24 ;  /* 0x0000000413187825 */ /* 0x000fc600078e0218 */
[----:B------:R-:W3:Y:S01]  /*0450*/  @!P1 LDG.E.64 R20, desc[UR4][R28.64+-0x4000] ;  /* 0xffc000041c149981 */ /* 0x000ee2000c1e1b00 */
[----:B----4-:R-:W-:Y:S01]  /*0460*/  IMAD.WIDE R6, R19, 0x4, R6 ;  /* 0x0000000413067825 */ /* 0x010fe200078e0206 */
[----:B------:R-:W-:-:S04]  /*0470*/  CS2R R18, SRZ ;  /* 0x0000000000127805 */ /* 0x000fc8000001ff00 */
[----:B------:R0:W5:Y:S04]  /*0480*/  LDG.E.EL R0, desc[UR4][R6.64] ;  /* 0x0000000406007981 */ /* 0x000168000c2e1900 */
[----:B------:R-:W4:Y:S01]  /*0490*/  @P2 LDG.E.64 R18, desc[UR4][R28.64+-0x6000] ;  /* 0xffa000041c122981 */ /* 0x000f22000c1e1b00 */
[----:B0-----:R-:W-:-:S06]  /*04a0*/  CS2R R6, SRZ ;  /* 0x0000000000067805 */ /* 0x001fcc000001ff00 */
[----:B------:R-:W5:Y:S01]  /*04b0*/  @!P0 LDG.E.64 R6, desc[UR4][R28.64+-0x2000] ;  /* 0xffe000041c068981 */ /* 0x000f62000c1e1b00 */
[----:B--2---:R-:W-:-:S03]  /*04c0*/  SEL R26, R9, RZ, !P1 ;  /* 0x000000ff091a7207 */ /* 0x004fc60004800000 */
[----:B------:R0:W2:Y:S02]  /*04d0*/  LDG.E.EL R9, desc[UR4][R24.64] ;  /* 0x0000000418097981 */ /* 0x0000a4000c2e1900 */
[----:B0-----:R-:W0:Y:S01]  /*04e0*/  LDC.64 R24, c[0x0][0x218] ;  /* 0x00008600ff187b82 */ /* 0x001e220000000a00 */
[----:B---3--:R-:W-:-:S05]  /*04f0*/  SEL R21, R21, RZ, !P1 ;  /* 0x000000ff15157207 */ /* 0x008fca0004800000 */
[----:B------:R-:W-:Y:S01]  /*0500*/  FADD R21, R26, R21 ;  /* 0x000000151a157221 */ /* 0x000fe20000000000 */
[----:B------:R-:W-:Y:S02]  /*0510*/  SEL R26, R23, RZ, P2 ;  /* 0x000000ff171a7207 */ /* 0x000fe40001000000 */
[----:B----4-:R-:W-:-:S05]  /*0520*/  SEL R19, R19, RZ, P2 ;  /* 0x000000ff13137207 */ /* 0x010fca0001000000 */
[----:B------:R-:W-:Y:S01]  /*0530*/  FADD R19, R26, R19 ;  /* 0x000000131a137221 */ /* 0x000fe20000000000 */
[----:B0-----:R-:W-:Y:S01]  /*0540*/  IMAD.WIDE R26, R27, 0x4, R24 ;  /* 0x000000041b1a7825 */ /* 0x001fe200078e0218 */
[----:B------:R-:W-:-:S06]  /*0550*/  CS2R R24, SRZ ;  /* 0x0000000000187805 */ /* 0x000fcc000001ff00 */
[----:B------:R-:W3:Y:S01]  /*0560*/  @!P4 LDG.E.64 R24, desc[UR4][R26.64] ;  /* 0x000000041a18c981 */ /* 0x000ee2000c1e1b00 */
[----:B------:R-:W-:-:S06]  /*0570*/  FADD R5, R5, 9.9999997473787516356e-06 ;  /* 0x3727c5ac05057421 */ /* 0x000fcc0000000000 */
[----:B------:R-:W0:Y:S01]  /*0580*/  MUFU.SQRT R5, R5 ;  /* 0x0000000500057308 */ /* 0x000e220000002000 */
[----:B------:R-:W-:Y:S02]  /*0590*/  SEL R8, R8, RZ, !P1 ;  /* 0x000000ff08087207 */ /* 0x000fe40004800000 */
[----:B------:R-:W-:Y:S02]  /*05a0*/  SEL R23, R20, RZ, !P1 ;  /* 0x000000ff14177207 */ /* 0x000fe40004800000 */
[----:B------:R-:W-:Y:S02]  /*05b0*/  SEL R29, R22, RZ, P2 ;  /* 0x000000ff161d7207 */ /* 0x000fe40001000000 */
[C---:B0-----:R-:W-:Y:S02]  /*05c0*/  FSETP.GT.AND P3, PT, R5.reuse, 8.50705917302346158658e+37, PT ;  /* 0x7e8000000500780b */ /* 0x041fe40003f64000 */
[----:B------:R-:W-:Y:S02]  /*05d0*/  FSETP.GEU.AND P5, PT, R5, 1.175494350822287508e-38, PT ;  /* 0x008000000500780b */ /* 0x000fe40003fae000 */
[----:B------:R-:W-:Y:S01]  /*05e0*/  SEL R18, R18, RZ, P2 ;  /* 0x000000ff12127207 */ /* 0x000fe20001000000 */
[----:B------:R-:W-:Y:S01]  /*05f0*/  FADD R8, R8, R23 ;  /* 0x0000001708087221 */ /* 0x000fe20000000000 */
[----:B------:R-:W-:-:S02]  /*0600*/  SEL R23, R10, RZ, P2 ;  /* 0x000000ff0a177207 */ /* 0x000fc40001000000 */
[----:B------:R-:W-:Y:S01]  /*0610*/  SEL R20, R11, RZ, P2 ;  /* 0x000000ff0b147207 */ /* 0x000fe20001000000 */
[----:B------:R-:W-:Y:S01]  /*0620*/  FADD R18, R29, R18 ;  /* 0x000000121d127221 */ /* 0x000fe20000000000 */
[----:B------:R-:W-:-:S03]  /*0630*/  SEL R11, R16, RZ, !P1 ;  /* 0x000000ff100b7207 */ /* 0x000fc60004800000 */
[----:B------:R-:W-:Y:S01]  /*0640*/  @P3 FMUL R5, R5, 0.25 ;  /* 0x3e80000005053820 */ /* 0x000fe20000400000 */
[----:B------:R-:W-:Y:S01]  /*0650*/  SEL R16, R15, RZ, P2 ;  /* 0x000000ff0f107207 */ /* 0x000fe20001000000 */
[----:B------:R-:W-:Y:S01]  /*0660*/  FADD R18, R23, R18 ;  /* 0x0000001217127221 */ /* 0x000fe20000000000 */
[----:B------:R-:W-:Y:S01]  /*0670*/  SEL R10, R17, RZ, !P1 ;  /* 0x000000ff110a7207 */ /* 0x000fe20004800000 */
[----:B------:R-:W-:Y:S01]  /*0680*/  @!P5 FMUL R5, R5, 16777216 ;  /* 0x4b8000000505d820 */ /* 0x000fe20000400000 */
[----:B------:R-:W-:Y:S01]  /*0690*/  SEL R15, R14, RZ, P2 ;  /* 0x000000ff0e0f7207 */ /* 0x000fe20001000000 */
[----:B------:R-:W-:Y:S01]  /*06a0*/  FADD R19, R20, R19 ;  /* 0x0000001314137221 */ /* 0x000fe20000000000 */
[----:B-----5:R-:W-:Y:S01]  /*06b0*/  SEL R14, R7, RZ, !P0 ;  /* 0x000000ff070e7207 */ /* 0x020fe20004000000 */
[----:B------:R-:W-:Y:S01]  /*06c0*/  FADD R21, R10, R21 ;  /* 0x000000150a157221 */ /* 0x000fe20000000000 */
[----:B------:R-:W-:Y:S01]  /*06d0*/  SEL R12, R12, RZ, !P0 ;  /* 0x000000ff0c0c7207 */ /* 0x000fe20004000000 */
[----:B------:R-:W-:Y:S01]  /*06e0*/  FADD R18, R15, R18 ;  /* 0x000000120f127221 */ /* 0x000fe20000000000 */
[----:B------:R-:W0:Y:S01]  /*06f0*/  MUFU.RCP R5, R5 ;  /* 0x0000000500057308 */ /* 0x000e220000001000 */
[----:B------:R-:W-:Y:S01]  /*0700*/  FADD R19, R16, R19 ;  /* 0x0000001310137221 */ /* 0x000fe20000000000 */
[----:B------:R-:W-:Y:S01]  /*0710*/  IMAD.MOV.U32 R10, RZ, RZ, 0x3e800000 ;  /* 0x3e800000ff0a7424 */ /* 0x000fe200078e00ff */
[----:B------:R-:W-:-:S02]  /*0720*/  SEL R7, R6, RZ, !P0 ;  /* 0x000000ff06077207 */ /* 0x000fc40004000000 */
[----:B------:R-:W-:Y:S01]  /*0730*/  SEL R13, R13, RZ, !P0 ;  /* 0x000000ff0d0d7207 */ /* 0x000fe20004000000 */
[----:B------:R-:W-:Y:S01]  /*0740*/  FADD R8, R11, R8 ;  /* 0x000000080b087221 */ /* 0x000fe20000000000 */
[----:B------:R-:W-:Y:S01]  /*0750*/  @P1 FSEL R8, R18, RZ, P2 ;  /* 0x000000ff12081208 */ /* 0x000fe20001000000 */
[----:B------:R-:W-:Y:S01]  /*0760*/  @!P0 FADD R8, R12, R7 ;  /* 0x000000070c088221 */ /* 0x000fe20000000000 */
[----:B------:R-:W-:Y:S01]  /*0770*/  @P1 FSEL R21, R19, RZ, P2 ;  /* 0x000000ff13151208 */ /* 0x000fe20001000000 */
[----:B------:R-:W-:Y:S01]  /*0780*/  @!P0 FADD R21, R13, R14 ;  /* 0x0000000e0d158221 */ /* 0x000fe20000000000 */
[----:B------:R-:W-:-:S05]  /*0790*/  FSEL R10, R10, 1, P3 ;  /* 0x3f8000000a0a7808 */ /* 0x000fca0001800000 */
[----:B------:R-:W-:Y:S01]  /*07a0*/  @!P5 FMUL R10, R10, 16777216 ;  /* 0x4b8000000a0ad820 */ /* 0x000fe20000400000 */
[----:B---3--:R-:W-:Y:S02]  /*07b0*/  SEL R7, R24, RZ, !P4 ;  /* 0x000000ff18077207 */ /* 0x008fe40006000000 */
[----:B------:R-:W-:Y:S02]  /*07c0*/  SEL R12, R25, RZ, !P4 ;  /* 0x000000ff190c7207 */ /* 0x000fe40006000000 */
[----:B------:R-:W-:Y:S02]  /*07d0*/  FSEL R6, R7, R8, !P4 ;  /* 0x0000000807067208 */ /* 0x000fe40006000000 */
[----:B------:R-:W-:Y:S01]  /*07e0*/  FSEL R7, R12, R21, !P4 ;  /* 0x000000150c077208 */ /* 0x000fe20006000000 */
[----:B0-----:R-:W-:Y:S01]  /*07f0*/  FMUL R8, R5, R10 ;  /* 0x0000000a05087220 */ /* 0x001fe20000400000 */
[----:B------:R-:W0:Y:S01]  /*0800*/  LDC.64 R12, c[0x0][0x260] ;  /* 0x00009800ff0c7b82 */ /* 0x000e220000000a00 */
[----:B------:R-:W-:-:S02]  /*0810*/  FADD R5, -R2, R6 ;  /* 0x0000000602057221 */ /* 0x000fc40000000100 */
[----:B------:R-:W-:Y:S02]  /*0820*/  FADD R2, -R2, R7 ;  /* 0x0000000702027221 */ /* 0x000fe40000000100 */
[----:B------:R-:W-:-:S03]  /*0830*/  FMUL R5, R5, R8 ;  /* 0x0000000805057220 */ /* 0x000fc60000400000 */
[----:B------:R-:W1:Y:S01]  /*0840*/  LDC.64 R10, c[0x0][0x210] ;  /* 0x00008400ff0a7b82 */ /* 0x000e620000000a00 */
[----:B------:R-:W-:Y:S01]  /*0850*/  FMUL R15, R2, R8 ;  /* 0x00000008020f7220 */ /* 0x000fe20000400000 */
[----:B------:R-:W-:-:S03]  /*0860*/  FFMA R14, R3, R5, R0 ;  /* 0x00000005030e7223 */ /* 0x000fc60000000000 */
[----:B------:R-:W-:Y:S02]  /*0870*/  FFMA R15, R3, R15, R0 ;  /* 0x0000000f030f7223 */ /* 0x000fe40000000000 */
[----:B------:R-:W-:-:S03]  /*0880*/  FSETP.GT.AND P0, PT, R14, RZ, PT ;  /* 0x000000ff0e00720b */ /* 0x000fc60003f04000 */
[----:B------:R-:W-:Y:S01]  /*0890*/  FSETP.GT.AND P1, PT, R15, RZ, PT ;  /* 0x000000ff0f00720b */ /* 0x000fe20003f24000 */
[----:B0-----:R-:W-:-:S09]  /*08a0*/  IMAD.WIDE R2, R4, 0x4, R12 ;  /* 0x0000000404027825 */ /* 0x001fd200078e020c */
[----:B--2---:R-:W-:-:S03]  /*08b0*/  @!P0 FMUL R14, R9, R14 ;  /* 0x0000000e090e8220 */ /* 0x004fc60000400000 */
[----:B------:R-:W-:Y:S01]  /*08c0*/  @!P1 FMUL R15, R9, R15 ;  /* 0x0000000f090f9220 */ /* 0x000fe20000400000 */
[----:B-1----:R-:W-:Y:S01]  /*08d0*/  IMAD.WIDE R10, R4, 0x4, R10 ;  /* 0x00000004040a7825 */ /* 0x002fe200078e020a */
[----:B------:R-:W-:Y:S04]  /*08e0*/  STG.E.64 desc[UR4][R2.64], R6 ;  /* 0x0000000602007986 */ /* 0x000fe8000c101b04 */
[----:B------:R-:W-:Y:S01]  /*08f0*/  STG.E.64 desc[UR4][R10.64], R14 ;  /* 0x0000000e0a007986 */ /* 0x000fe2000c101b04 */
[----:B------:R-:W-:Y:S05]  /*0900*/  EXIT ;  /* 0x000000000000794d */ /* 0x000fea0003800000 */
.L_x_0:
[----:B------:R-:W-:-:S00]  /*0910*/  BRA `(.L_x_0) ;  /* 0xfffffffc00fc7947 */ /* 0x000fc0000383ffff */
[----:B------:R-:W-:-:S00]  /*0920*/  NOP ;  /* 0x0000000000007918 */ /* 0x000fc00000000000 */
        /* <DEDUP_REMOVED lines=13> */
.L_x_1:


//--------------------- .nv.global.init           --------------------------
	.section	.nv.global.init,"aw",@progbits
.nv.global.init:
	.type		_$_str,@object
	.size		_$_str,(_$_str_$_2 - _$_str)
_$_str:
        /*0000*/ 	.byte	0x5f, 0x5f, 0x43, 0x55, 0x44, 0x41, 0x5f, 0x46, 0x54, 0x5a, 0x00
	.type		_$_str_$_2,@object
	.size		_$_str_$_2,(.L_1 - _$_str_$_2)
_$_str_$_2:
        /*000b*/ 	.byte	0x5f, 0x5f, 0x43, 0x55, 0x44, 0x41, 0x5f, 0x50, 0x52, 0x45, 0x43, 0x5f, 0x53, 0x51, 0x52, 0x54
        /*001b*/ 	.byte	0x00
.L_1:


//--------------------- .nv.constant0.triton_poi_fused__native_batch_norm_legit_no_training__prelu_kernel_cat_17 --------------------------
	.section	.nv.constant0.triton_poi_fused__native_batch_norm_legit_no_training__prelu_kernel_cat_17,"a",@progbits
	.sectionflags	@""
	.align	4
.nv.constant0.triton_poi_fused__native_batch_norm_legit_no_training__prelu_kernel_cat_17:
	.zero		620
